//
// Generated by NVIDIA NVVM Compiler
//
// Compiler Build ID: CL-36424714
// Cuda compilation tools, release 13.0, V13.0.88
// Based on NVVM 20.0.0
//

.version 9.0
.target sm_100
.address_size 64

	// .globl	_Z8functionPdS_S_d

.visible .entry _Z8functionPdS_S_d(
	.param .u64 .ptr .align 1 _Z8functionPdS_S_d_param_0,
	.param .u64 .ptr .align 1 _Z8functionPdS_S_d_param_1,
	.param .u64 .ptr .align 1 _Z8functionPdS_S_d_param_2,
	.param .f64 _Z8functionPdS_S_d_param_3
)
{
	.reg .b32 	%r<5>;
	.reg .b64 	%rd<11>;
	.reg .b64 	%fd<5>;

	ld.param.u64 	%rd1, [_Z8functionPdS_S_d_param_0];
	ld.param.u64 	%rd2, [_Z8functionPdS_S_d_param_1];
	ld.param.u64 	%rd3, [_Z8functionPdS_S_d_param_2];
	ld.param.f64 	%fd1, [_Z8functionPdS_S_d_param_3];
	cvta.to.global.u64 	%rd4, %rd3;
	cvta.to.global.u64 	%rd5, %rd2;
	cvta.to.global.u64 	%rd6, %rd1;
	mov.u32 	%r1, %ctaid.x;
	mov.u32 	%r2, %ntid.x;
	mov.u32 	%r3, %tid.x;
	mad.lo.s32 	%r4, %r1, %r2, %r3;
	mul.wide.s32 	%rd7, %r4, 8;
	add.s64 	%rd8, %rd6, %rd7;
	ld.global.f64 	%fd2, [%rd8];
	add.s64 	%rd9, %rd5, %rd7;
	ld.global.f64 	%fd3, [%rd9];
	fma.rn.f64 	%fd4, %fd1, %fd3, %fd2;
	add.s64 	%rd10, %rd4, %rd7;
	st.global.f64 	[%rd10], %fd4;
	ret;

}


// ===== COMPILED SASS (sm_100) =====

	.target	sm_100

	.elftype	@"ET_EXEC"


//--------------------- .note.nv.tkinfo           --------------------------
	.section	.note.nv.tkinfo,"",@"SHT_NOTE"
	.sectionflags	@"SHF_NOTE_NV_TKINFO"
	.tkinfo
        /*0018*/ 	.word	0x00000002
        /*0030*/ 	.string	""
        /*0030*/ 	.string	"ptxas"
        /*0030*/ 	.string	"Cuda compilation tools, release 13.0, V13.0.88"
        /*0030*/ 	.string	"Build cuda_13.0.r13.0/compiler.36424714_0"
        /*0030*/ 	.string	"-arch sm_100 -m 64 "



//--------------------- .note.nv.cuinfo           --------------------------
	.section	.note.nv.cuinfo,"",@"SHT_NOTE"
	.sectionflags	@"SHF_NOTE_NV_CUINFO"
        /*0018*/ 	.short	0x0002
        /*001a*/ 	.short	0x0064
        /*001c*/ 	.short	0x0082
	.zero		2


//--------------------- .nv.info                  --------------------------
	.section	.nv.info,"",@"SHT_CUDA_INFO"
	.align	4


	//----- nvinfo : EIATTR_REGCOUNT
	.align		4
        /*0000*/ 	.byte	0x04, 0x2f
        /*0002*/ 	.short	(.L_1 - .L_0)
	.align		4
.L_0:
        /*0004*/ 	.word	index@(_Z8functionPdS_S_d)
        /*0008*/ 	.word	0x0000000e


	//----- nvinfo : EIATTR_FRAME_SIZE
	.align		4
.L_1:
        /*000c*/ 	.byte	0x04, 0x11
        /*000e*/ 	.short	(.L_3 - .L_2)
	.align		4
.L_2:
        /*0010*/ 	.word	index@(_Z8functionPdS_S_d)
        /*0014*/ 	.word	0x00000000


	//----- nvinfo : EIATTR_MIN_STACK_SIZE
	.align		4
.L_3:
        /*0018*/ 	.byte	0x04, 0x12
        /*001a*/ 	.short	(.L_5 - .L_4)
	.align		4
.L_4:
        /*001c*/ 	.word	index@(_Z8functionPdS_S_d)
        /*0020*/ 	.word	0x00000000
.L_5:


//--------------------- .nv.compat                --------------------------
	.section	.nv.compat,"",@"SHT_CUDA_COMPAT_INFO"
	.align	4
        /*0000*/ 	.byte	0x02, 0x09, 0x00, 0x00, 0x02, 0x02, 0x01, 0x00, 0x02, 0x05, 0x05, 0x00, 0x03, 0x07, 0x01, 0x01
        /*0010*/ 	.byte	0x02, 0x03, 0x00, 0x00, 0x02, 0x06, 0x01, 0x00, 0x04, 0x0b, 0x08, 0x00, 0x01, 0x00, 0x00, 0x00
        /*0020*/ 	.byte	0x00, 0x00, 0x00, 0x00


//--------------------- .nv.info._Z8functionPdS_S_d --------------------------
	.section	.nv.info._Z8functionPdS_S_d,"",@"SHT_CUDA_INFO"
	.sectionflags	@""
	.align	4


	//----- nvinfo : EIATTR_CUDA_API_VERSION
	.align		4
        /*0000*/ 	.byte	0x04, 0x37
        /*0002*/ 	.short	(.L_7 - .L_6)
.L_6:
        /*0004*/ 	.word	0x00000082


	//----- nvinfo : EIATTR_KPARAM_INFO
	.align		4
.L_7:
        /*0008*/ 	.byte	0x04, 0x17
        /*000a*/ 	.short	(.L_9 - .L_8)
.L_8:
        /*000c*/ 	.word	0x00000000
        /*0010*/ 	.short	0x0003
        /*0012*/ 	.short	0x0018
        /*0014*/ 	.byte	0x00, 0xf0, 0x21, 0x00


	//----- nvinfo : EIATTR_KPARAM_INFO
	.align		4
.L_9:
        /*0018*/ 	.byte	0x04, 0x17
        /*001a*/ 	.short	(.L_11 - .L_10)
.L_10:
        /*001c*/ 	.word	0x00000000
        /*0020*/ 	.short	0x0002
        /*0022*/ 	.short	0x0010
        /*0024*/ 	.byte	0x00, 0xf5, 0x21, 0x00


	//----- nvinfo : EIATTR_KPARAM_INFO
	.align		4
.L_11:
        /*0028*/ 	.byte	0x04, 0x17
        /*002a*/ 	.short	(.L_13 - .L_12)
.L_12:
        /*002c*/ 	.word	0x00000000
        /*0030*/ 	.short	0x0001
        /*0032*/ 	.short	0x0008
        /*0034*/ 	.byte	0x00, 0xf5, 0x21, 0x00


	//----- nvinfo : EIATTR_KPARAM_INFO
	.align		4
.L_13:
        /*0038*/ 	.byte	0x04, 0x17
        /*003a*/ 	.short	(.L_15 - .L_14)
.L_14:
        /*003c*/ 	.word	0x00000000
        /*0040*/ 	.short	0x0000
        /*0042*/ 	.short	0x0000
        /*0044*/ 	.byte	0x00, 0xf5, 0x21, 0x00


	//----- nvinfo : EIATTR_SPARSE_MMA_MASK
	.align		4
.L_15:
        /*0048*/ 	.byte	0x03, 0x50
        /*004a*/ 	.short	0x0000


	//----- nvinfo : EIATTR_MAXREG_COUNT
	.align		4
        /*004c*/ 	.byte	0x03, 0x1b
        /*004e*/ 	.short	0x00ff


	//----- nvinfo : EIATTR_MERCURY_ISA_VERSION
	.align		4
        /*0050*/ 	.byte	0x03, 0x5f
        /*0052*/ 	.short	0x0101


	//----- nvinfo : EIATTR_VRC_CTA_INIT_COUNT
	.align		4
        /*0054*/ 	.byte	0x02, 0x4a
	.zero		1
	.zero		1


	//----- nvinfo : EIATTR_EXIT_INSTR_OFFSETS
	.align		4
        /*0058*/ 	.byte	0x04, 0x1c
        /*005a*/ 	.short	(.L_17 - .L_16)


	//   ....[0]....
.L_16:
        /*005c*/ 	.word	0x00000110


	//----- nvinfo : EIATTR_CBANK_PARAM_SIZE
	.align		4
.L_17:
        /*0060*/ 	.byte	0x03, 0x19
        /*0062*/ 	.short	0x0020


	//----- nvinfo : EIATTR_PARAM_CBANK
	.align		4
        /*0064*/ 	.byte	0x04, 0x0a
        /*0066*/ 	.short	(.L_19 - .L_18)
	.align		4
.L_18:
        /*0068*/ 	.word	index@(.nv.constant0._Z8functionPdS_S_d)
        /*006c*/ 	.short	0x0380
        /*006e*/ 	.short	0x0020


	//----- nvinfo : EIATTR_SW_WAR
	.align		4
.L_19:
        /*0070*/ 	.byte	0x04, 0x36
        /*0072*/ 	.short	(.L_21 - .L_20)
.L_20:
        /*0074*/ 	.word	0x00000008
.L_21:


//--------------------- .nv.callgraph             --------------------------
	.section	.nv.callgraph,"",@"SHT_CUDA_CALLGRAPH"
	.align	4
	.sectionentsize	8
	.align		4
        /*0000*/ 	.word	0x00000000
	.align		4
        /*0004*/ 	.word	0xffffffff
	.align		4
        /*0008*/ 	.word	0x00000000
	.align		4
        /*000c*/ 	.word	0xfffffffe
	.align		4
        /*0010*/ 	.word	0x00000000
	.align		4
        /*0014*/ 	.word	0xfffffffd
	.align		4
        /*0018*/ 	.word	0x00000000
	.align		4
        /*001c*/ 	.word	0xfffffffc


//--------------------- .text._Z8functionPdS_S_d  --------------------------
	.section	.text._Z8functionPdS_S_d,"ax",@progbits
	.align	128
        .global         _Z8functionPdS_S_d
        .type           _Z8functionPdS_S_d,@function
        .size           _Z8functionPdS_S_d,(.L_x_1 - _Z8functionPdS_S_d)
        .other          _Z8functionPdS_S_d,@"STO_CUDA_ENTRY STV_DEFAULT"
_Z8functionPdS_S_d:
.text._Z8functionPdS_S_d:
[----:B------:R-:W-:Y:S01]  /*0000*/  LDC R1, c[0x0][0x37c] ;  /* 0x0000df00ff017b82 */ /* 0x000fe20000000800 */
[----:B------:R-:W0:Y:S07]  /*0010*/  S2R R0, SR_TID.X ;  /* 0x0000000000007919 */ /* 0x000e2e0000002100 */
[----:B------:R-:W0:Y:S01]  /*0020*/  S2UR UR6, SR_CTAID.X ;  /* 0x00000000000679c3 */ /* 0x000e220000002500 */
[----:B------:R-:W1:Y:S07]  /*0030*/  LDCU.64 UR4, c[0x0][0x358] ;  /* 0x00006b00ff0477ac */ /* 0x000e6e0008000a00 */
[----:B------:R-:W0:Y:S08]  /*0040*/  LDC R11, c[0x0][0x360] ;  /* 0x0000d800ff0b7b82 */ /* 0x000e300000000800 */
[----:B------:R-:W2:Y:S08]  /*0050*/  LDC.64 R2, c[0x0][0x380] ;  /* 0x0000e000ff027b82 */ /* 0x000eb00000000a00 */
[----:B------:R-:W3:Y:S01]  /*0060*/  LDC.64 R4, c[0x0][0x388] ;  /* 0x0000e200ff047b82 */ /* 0x000ee20000000a00 */
[----:B0-----:R-:W-:-:S07]  /*0070*/  IMAD R11, R11, UR6, R0 ;  /* 0x000000060b0b7c24 */ /* 0x001fce000f8e0200 */
[----:B------:R-:W0:Y:S01]  /*0080*/  LDC.64 R6, c[0x0][0x398] ;  /* 0x0000e600ff067b82 */ /* 0x000e220000000a00 */
[----:B--2---:R-:W-:-:S07]  /*0090*/  IMAD.WIDE R2, R11, 0x8, R2 ;  /* 0x000000080b027825 */ /* 0x004fce00078e0202 */
[----:B------:R-:W2:Y:S01]  /*00a0*/  LDC.64 R8, c[0x0][0x390] ;  /* 0x0000e400ff087b82 */ /* 0x000ea20000000a00 */
[----:B-1----:R-:W0:Y:S01]  /*00b0*/  LDG.E.64 R2, desc[UR4][R2.64] ;  /* 0x0000000402027981 */ /* 0x002e22000c1e1b00 */
[----:B---3--:R-:W-:-:S06]  /*00c0*/  IMAD.WIDE R4, R11, 0x8, R4 ;  /* 0x000000080b047825 */ /* 0x008fcc00078e0204 */
[----:B------:R-:W0:Y:S01]  /*00d0*/  LDG.E.64 R4, desc[UR4][R4.64] ;  /* 0x0000000404047981 */ /* 0x000e22000c1e1b00 */
[----:B--2---:R-:W-:Y:S01]  /*00e0*/  IMAD.WIDE R8, R11, 0x8, R8 ;  /* 0x000000080b087825 */ /* 0x004fe200078e0208 */
[----:B0-----:R-:W-:-:S07]  /*00f0*/  DFMA R6, R4, R6, R2 ;  /* 0x000000060406722b */ /* 0x001fce0000000002 */
[----:B------:R-:W-:Y:S01]  /*0100*/  STG.E.64 desc[UR4][R8.64], R6 ;  /* 0x0000000608007986 */ /* 0x000fe2000c101b04 */
[----:B------:R-:W-:Y:S05]  /*0110*/  EXIT ;  /* 0x000000000000794d */ /* 0x000fea0003800000 */
.L_x_0:
[----:B------:R-:W-:-:S00]  /*0120*/  BRA `(.L_x_0) ;  /* 0xfffffffc00fc7947 */ /* 0x000fc0000383ffff */
[----:B------:R-:W-:-:S00]  /*0130*/  NOP ;  /* 0x0000000000007918 */ /* 0x000fc00000000000 */
        /* <DEDUP_REMOVED lines=12> */
.L_x_1:


//--------------------- .nv.shared.reserved.0     --------------------------
	.section	.nv.shared.reserved.0,"aw",@nobits
	.weak		__nv_reservedSMEM_offset_0_alias
	.size		__nv_reservedSMEM_offset_0_alias, 0, 64
	.other		__nv_reservedSMEM_offset_0_alias,@"STO_CUDA_RESERVED_SHARED STV_DEFAULT"
__nv_reservedSMEM_offset_0_alias:
	.zero		0
	.zero		64


//--------------------- .nv.constant0._Z8functionPdS_S_d --------------------------
	.section	.nv.constant0._Z8functionPdS_S_d,"a",@progbits
	.sectionflags	@""
	.align	4
.nv.constant0._Z8functionPdS_S_d:
	.zero		928


//--------------------- SYMBOLS --------------------------

	.type		.nv.reservedSmem.offset0,@object
	.size		.nv.reservedSmem.offset0,0x4
